//
// Generated by NVIDIA NVVM Compiler
//
// Compiler Build ID: CL-36424714
// Cuda compilation tools, release 13.0, V13.0.88
// Based on NVVM 20.0.0
//

.version 9.0
.target sm_100
.address_size 64

	// .globl	_Z6kernelv
.extern .func  (.param .b32 func_retval0) vprintf
(
	.param .b64 vprintf_param_0,
	.param .b64 vprintf_param_1
)
;
.global .align 1 .b8 $str[13] = {72, 101, 108, 108, 111, 32, 119, 111, 114, 108, 100, 10};

.visible .entry _Z6kernelv()
{
	.reg .b32 	%r<3>;
	.reg .b64 	%rd<3>;

	mov.u64 	%rd1, $str;
	cvta.global.u64 	%rd2, %rd1;
	{ // callseq 0, 0
	.param .b64 param0;
	st.param.b64 	[param0], %rd2;
	.param .b64 param1;
	st.param.b64 	[param1], 0;
	.param .b32 retval0;
	call.uni (retval0), 
	vprintf, 
	(
	param0, 
	param1
	);
	ld.param.b32 	%r1, [retval0];
	} // callseq 0
	ret;

}


// ===== COMPILED SASS (sm_100) =====

	.target	sm_100

	.elftype	@"ET_EXEC"


//--------------------- .note.nv.tkinfo           --------------------------
	.section	.note.nv.tkinfo,"",@"SHT_NOTE"
	.sectionflags	@"SHF_NOTE_NV_TKINFO"
	.tkinfo
        /*0018*/ 	.word	0x00000002
        /*0030*/ 	.string	""
        /*0030*/ 	.string	"ptxas"
        /*0030*/ 	.string	"Cuda compilation tools, release 13.0, V13.0.88"
        /*0030*/ 	.string	"Build cuda_13.0.r13.0/compiler.36424714_0"
        /*0030*/ 	.string	"-arch sm_100 -m 64 "



//--------------------- .note.nv.cuinfo           --------------------------
	.section	.note.nv.cuinfo,"",@"SHT_NOTE"
	.sectionflags	@"SHF_NOTE_NV_CUINFO"
        /*0018*/ 	.short	0x0002
        /*001a*/ 	.short	0x0064
        /*001c*/ 	.short	0x0082
	.zero		2


//--------------------- .nv.info                  --------------------------
	.section	.nv.info,"",@"SHT_CUDA_INFO"
	.align	4


	//----- nvinfo : EIATTR_REGCOUNT
	.align		4
        /*0000*/ 	.byte	0x04, 0x2f
        /*0002*/ 	.short	(.L_2 - .L_1)
	.align		4
.L_1:
        /*0004*/ 	.word	index@(_Z6kernelv)
        /*0008*/ 	.word	0x00000018


	//----- nvinfo : EIATTR_FRAME_SIZE
	.align		4
.L_2:
        /*000c*/ 	.byte	0x04, 0x11
        /*000e*/ 	.short	(.L_4 - .L_3)
	.align		4
.L_3:
        /*0010*/ 	.word	index@(_Z6kernelv)
        /*0014*/ 	.word	0x00000000


	//----- nvinfo : EIATTR_MIN_STACK_SIZE
	.align		4
.L_4:
        /*0018*/ 	.byte	0x04, 0x12
        /*001a*/ 	.short	(.L_6 - .L_5)
	.align		4
.L_5:
        /*001c*/ 	.word	index@(_Z6kernelv)
        /*0020*/ 	.word	0x00000000
.L_6:


//--------------------- .nv.compat                --------------------------
	.section	.nv.compat,"",@"SHT_CUDA_COMPAT_INFO"
	.align	4
        /*0000*/ 	.byte	0x02, 0x09, 0x00, 0x00, 0x02, 0x02, 0x01, 0x00, 0x02, 0x05, 0x05, 0x00, 0x03, 0x07, 0x01, 0x01
        /*0010*/ 	.byte	0x02, 0x03, 0x00, 0x00, 0x02, 0x06, 0x01, 0x00, 0x04, 0x0b, 0x08, 0x00, 0x09, 0x00, 0x00, 0x00
        /*0020*/ 	.byte	0x00, 0x00, 0x00, 0x00


//--------------------- .nv.info._Z6kernelv       --------------------------
	.section	.nv.info._Z6kernelv,"",@"SHT_CUDA_INFO"
	.sectionflags	@""
	.align	4


	//----- nvinfo : EIATTR_CUDA_API_VERSION
	.align		4
        /*0000*/ 	.byte	0x04, 0x37
        /*0002*/ 	.short	(.L_8 - .L_7)
.L_7:
        /*0004*/ 	.word	0x00000082


	//----- nvinfo : EIATTR_SPARSE_MMA_MASK
	.align		4
.L_8:
        /*0008*/ 	.byte	0x03, 0x50
        /*000a*/ 	.short	0x0000


	//----- nvinfo : EIATTR_MAXREG_COUNT
	.align		4
        /*000c*/ 	.byte	0x03, 0x1b
        /*000e*/ 	.short	0x00ff


	//----- nvinfo : EIATTR_EXTERNS
	.align		4
        /*0010*/ 	.byte	0x04, 0x0f
        /*0012*/ 	.short	(.L_10 - .L_9)


	//   ....[0]....
	.align		4
.L_9:
        /*0014*/ 	.word	index@(vprintf)


	//----- nvinfo : EIATTR_MERCURY_ISA_VERSION
	.align		4
.L_10:
        /*0018*/ 	.byte	0x03, 0x5f
        /*001a*/ 	.short	0x0101


	//----- nvinfo : EIATTR_VRC_CTA_INIT_COUNT
	.align		4
        /*001c*/ 	.byte	0x02, 0x4a
	.zero		1
	.zero		1


	//----- nvinfo : EIATTR_SYSCALL_OFFSETS
	.align		4
        /*0020*/ 	.byte	0x04, 0x46
        /*0022*/ 	.short	(.L_12 - .L_11)


	//   ....[0]....
.L_11:
        /*0024*/ 	.word	0x00000080


	//----- nvinfo : EIATTR_EXIT_INSTR_OFFSETS
	.align		4
.L_12:
        /*0028*/ 	.byte	0x04, 0x1c
        /*002a*/ 	.short	(.L_14 - .L_13)


	//   ....[0]....
.L_13:
        /*002c*/ 	.word	0x00000090


	//----- nvinfo : EIATTR_SW_WAR
	.align		4
.L_14:
        /*0030*/ 	.byte	0x04, 0x36
        /*0032*/ 	.short	(.L_16 - .L_15)
.L_15:
        /*0034*/ 	.word	0x00000008
.L_16:


//--------------------- .nv.callgraph             --------------------------
	.section	.nv.callgraph,"",@"SHT_CUDA_CALLGRAPH"
	.align	4
	.sectionentsize	8
	.align		4
        /*0000*/ 	.word	0x00000000
	.align		4
        /*0004*/ 	.word	0xffffffff
	.align		4
        /*0008*/ 	.word	index@(_Z6kernelv)
	.align		4
        /*000c*/ 	.word	index@(vprintf)
	.align		4
        /*0010*/ 	.word	0x00000000
	.align		4
        /*0014*/ 	.word	0xfffffffe
	.align		4
        /*0018*/ 	.word	0x00000000
	.align		4
        /*001c*/ 	.word	0xfffffffd
	.align		4
        /*0020*/ 	.word	0x00000000
	.align		4
        /*0024*/ 	.word	0xfffffffc


//--------------------- .nv.constant4             --------------------------
	.section	.nv.constant4,"a",@progbits
	.align	8
	.align		8
.nv.constant4:
        /*0000*/ 	.dword	vprintf
	.align		8
        /*0008*/ 	.dword	$str


//--------------------- .text._Z6kernelv          --------------------------
	.section	.text._Z6kernelv,"ax",@progbits
	.align	128
        .global         _Z6kernelv
        .type           _Z6kernelv,@function
        .size           _Z6kernelv,(.L_x_2 - _Z6kernelv)
        .other          _Z6kernelv,@"STO_CUDA_ENTRY STV_DEFAULT"
_Z6kernelv:
.text._Z6kernelv:
[----:B------:R-:W0:Y:S01]  /*0000*/  LDC R1, c[0x0][0x37c] ;  /* 0x0000df00ff017b82 */ /* 0x000e220000000800 */
[----:B------:R-:W-:Y:S01]  /*0010*/  MOV R0, 0x0 ;  /* 0x0000000000007802 */ /* 0x000fe20000000f00 */
[----:B------:R-:W1:Y:S01]  /*0020*/  LDCU.64 UR4, c[0x4][0x8] ;  /* 0x01000100ff0477ac */ /* 0x000e620008000a00 */
[----:B------:R-:W-:-:S05]  /*0030*/  CS2R R6, SRZ ;  /* 0x0000000000067805 */ /* 0x000fca000001ff00 */
[----:B------:R2:W3:Y:S01]  /*0040*/  LDC.64 R2, c[0x4][R0] ;  /* 0x0100000000027b82 */ /* 0x0004e20000000a00 */
[----:B-1----:R-:W-:Y:S02]  /*0050*/  IMAD.U32 R4, RZ, RZ, UR4 ;  /* 0x00000004ff047e24 */ /* 0x002fe4000f8e00ff */
[----:B--2---:R-:W-:-:S07]  /*0060*/  IMAD.U32 R5, RZ, RZ, UR5 ;  /* 0x00000005ff057e24 */ /* 0x004fce000f8e00ff */
[----:B------:R-:W-:-:S07]  /*0070*/  LEPC R20, `(.L_x_0) ;  /* 0x000000001014794e */ /* 0x000fce0000000000 */
[----:B0--3--:R-:W-:Y:S05]  /*0080*/  CALL.ABS.NOINC R2 ;  /* 0x0000000002007343 */ /* 0x009fea0003c00000 */
.L_x_0:
[----:B------:R-:W-:Y:S05]  /*0090*/  EXIT ;  /* 0x000000000000794d */ /* 0x000fea0003800000 */
.L_x_1:
[----:B------:R-:W-:-:S00]  /*00a0*/  BRA `(.L_x_1) ;  /* 0xfffffffc00fc7947 */ /* 0x000fc0000383ffff */
[----:B------:R-:W-:-:S00]  /*00b0*/  NOP ;  /* 0x0000000000007918 */ /* 0x000fc00000000000 */
        /* <DEDUP_REMOVED lines=12> */
.L_x_2:


//--------------------- .nv.global.init           --------------------------
	.section	.nv.global.init,"aw",@progbits
.nv.global.init:
	.type		$str,@object
	.size		$str,(.L_0 - $str)
$str:
        /*0000*/ 	.byte	0x48, 0x65, 0x6c, 0x6c, 0x6f, 0x20, 0x77, 0x6f, 0x72, 0x6c, 0x64, 0x0a, 0x00
.L_0:


//--------------------- .nv.shared.reserved.0     --------------------------
	.section	.nv.shared.reserved.0,"aw",@nobits
	.weak		__nv_reservedSMEM_offset_0_alias
	.size		__nv_reservedSMEM_offset_0_alias, 0, 64
	.other		__nv_reservedSMEM_offset_0_alias,@"STO_CUDA_RESERVED_SHARED STV_DEFAULT"
__nv_reservedSMEM_offset_0_alias:
	.zero		0
	.zero		64


//--------------------- .nv.constant0._Z6kernelv  --------------------------
	.section	.nv.constant0._Z6kernelv,"a",@progbits
	.sectionflags	@""
	.align	4
.nv.constant0._Z6kernelv:
	.zero		896


//--------------------- SYMBOLS --------------------------

	.type		.nv.reservedSmem.offset0,@object
	.size		.nv.reservedSmem.offset0,0x4
	.type		vprintf,@function
